//
// Generated by NVIDIA NVVM Compiler
//
// Compiler Build ID: CL-36424714
// Cuda compilation tools, release 13.0, V13.0.88
// Based on NVVM 20.0.0
//

.version 9.0
.target sm_100
.address_size 64

	// .globl	_Z8myKernelv

.visible .entry _Z8myKernelv()
{


	ret;

}


// ===== COMPILED SASS (sm_100) =====

	.target	sm_100

	.elftype	@"ET_EXEC"


//--------------------- .note.nv.tkinfo           --------------------------
	.section	.note.nv.tkinfo,"",@"SHT_NOTE"
	.sectionflags	@"SHF_NOTE_NV_TKINFO"
	.tkinfo
        /*0018*/ 	.word	0x00000002
        /*0030*/ 	.string	""
        /*0030*/ 	.string	"ptxas"
        /*0030*/ 	.string	"Cuda compilation tools, release 13.0, V13.0.88"
        /*0030*/ 	.string	"Build cuda_13.0.r13.0/compiler.36424714_0"
        /*0030*/ 	.string	"-arch sm_100 -m 64 "



//--------------------- .note.nv.cuinfo           --------------------------
	.section	.note.nv.cuinfo,"",@"SHT_NOTE"
	.sectionflags	@"SHF_NOTE_NV_CUINFO"
        /*0018*/ 	.short	0x0002
        /*001a*/ 	.short	0x0064
        /*001c*/ 	.short	0x0082
	.zero		2


//--------------------- .nv.info                  --------------------------
	.section	.nv.info,"",@"SHT_CUDA_INFO"
	.align	4


	//----- nvinfo : EIATTR_REGCOUNT
	.align		4
        /*0000*/ 	.byte	0x04, 0x2f
        /*0002*/ 	.short	(.L_1 - .L_0)
	.align		4
.L_0:
        /*0004*/ 	.word	index@(_Z8myKernelv)
        /*0008*/ 	.word	0x00000004


	//----- nvinfo : EIATTR_FRAME_SIZE
	.align		4
.L_1:
        /*000c*/ 	.byte	0x04, 0x11
        /*000e*/ 	.short	(.L_3 - .L_2)
	.align		4
.L_2:
        /*0010*/ 	.word	index@(_Z8myKernelv)
        /*0014*/ 	.word	0x00000000


	//----- nvinfo : EIATTR_MIN_STACK_SIZE
	.align		4
.L_3:
        /*0018*/ 	.byte	0x04, 0x12
        /*001a*/ 	.short	(.L_5 - .L_4)
	.align		4
.L_4:
        /*001c*/ 	.word	index@(_Z8myKernelv)
        /*0020*/ 	.word	0x00000000
.L_5:


//--------------------- .nv.compat                --------------------------
	.section	.nv.compat,"",@"SHT_CUDA_COMPAT_INFO"
	.align	4
        /*0000*/ 	.byte	0x02, 0x09, 0x00, 0x00, 0x02, 0x02, 0x01, 0x00, 0x02, 0x05, 0x05, 0x00, 0x03, 0x07, 0x01, 0x01
        /*0010*/ 	.byte	0x02, 0x03, 0x00, 0x00, 0x02, 0x06, 0x01, 0x00, 0x04, 0x0b, 0x08, 0x00, 0x09, 0x00, 0x00, 0x00
        /*0020*/ 	.byte	0x00, 0x00, 0x00, 0x00


//--------------------- .nv.info._Z8myKernelv     --------------------------
	.section	.nv.info._Z8myKernelv,"",@"SHT_CUDA_INFO"
	.sectionflags	@""
	.align	4


	//----- nvinfo : EIATTR_CUDA_API_VERSION
	.align		4
        /*0000*/ 	.byte	0x04, 0x37
        /*0002*/ 	.short	(.L_7 - .L_6)
.L_6:
        /*0004*/ 	.word	0x00000082


	//----- nvinfo : EIATTR_SPARSE_MMA_MASK
	.align		4
.L_7:
        /*0008*/ 	.byte	0x03, 0x50
        /*000a*/ 	.short	0x0000


	//----- nvinfo : EIATTR_MAXREG_COUNT
	.align		4
        /*000c*/ 	.byte	0x03, 0x1b
        /*000e*/ 	.short	0x00ff


	//----- nvinfo : EIATTR_MERCURY_ISA_VERSION
	.align		4
        /*0010*/ 	.byte	0x03, 0x5f
        /*0012*/ 	.short	0x0101


	//----- nvinfo : EIATTR_VRC_CTA_INIT_COUNT
	.align		4
        /*0014*/ 	.byte	0x02, 0x4a
	.zero		1
	.zero		1


	//----- nvinfo : EIATTR_EXIT_INSTR_OFFSETS
	.align		4
        /*0018*/ 	.byte	0x04, 0x1c
        /*001a*/ 	.short	(.L_9 - .L_8)


	//   ....[0]....
.L_8:
        /*001c*/ 	.word	0x00000010


	//----- nvinfo : EIATTR_SW_WAR
	.align		4
.L_9:
        /*0020*/ 	.byte	0x04, 0x36
        /*0022*/ 	.short	(.L_11 - .L_10)
.L_10:
        /*0024*/ 	.word	0x00000008
.L_11:


//--------------------- .nv.callgraph             --------------------------
	.section	.nv.callgraph,"",@"SHT_CUDA_CALLGRAPH"
	.align	4
	.sectionentsize	8
	.align		4
        /*0000*/ 	.word	0x00000000
	.align		4
        /*0004*/ 	.word	0xffffffff
	.align		4
        /*0008*/ 	.word	0x00000000
	.align		4
        /*000c*/ 	.word	0xfffffffe
	.align		4
        /*0010*/ 	.word	0x00000000
	.align		4
        /*0014*/ 	.word	0xfffffffd
	.align		4
        /*0018*/ 	.word	0x00000000
	.align		4
        /*001c*/ 	.word	0xfffffffc


//--------------------- .text._Z8myKernelv        --------------------------
	.section	.text._Z8myKernelv,"ax",@progbits
	.align	128
        .global         _Z8myKernelv
        .type           _Z8myKernelv,@function
        .size           _Z8myKernelv,(.L_x_1 - _Z8myKernelv)
        .other          _Z8myKernelv,@"STO_CUDA_ENTRY STV_DEFAULT"
_Z8myKernelv:
.text._Z8myKernelv:
[----:B------:R-:W-:Y:S01]  /*0000*/  LDC R1, c[0x0][0x37c] ;  /* 0x0000df00ff017b82 */ /* 0x000fe20000000800 */
[----:B------:R-:W-:Y:S05]  /*0010*/  EXIT ;  /* 0x000000000000794d */ /* 0x000fea0003800000 */
.L_x_0:
[----:B------:R-:W-:-:S00]  /*0020*/  BRA `(.L_x_0) ;  /* 0xfffffffc00fc7947 */ /* 0x000fc0000383ffff */
[----:B------:R-:W-:-:S00]  /*0030*/  NOP ;  /* 0x0000000000007918 */ /* 0x000fc00000000000 */
        /* <DEDUP_REMOVED lines=12> */
.L_x_1:


//--------------------- .nv.shared.reserved.0     --------------------------
	.section	.nv.shared.reserved.0,"aw",@nobits
	.weak		__nv_reservedSMEM_offset_0_alias
	.size		__nv_reservedSMEM_offset_0_alias, 0, 64
	.other		__nv_reservedSMEM_offset_0_alias,@"STO_CUDA_RESERVED_SHARED STV_DEFAULT"
__nv_reservedSMEM_offset_0_alias:
	.zero		0
	.zero		64


//--------------------- .nv.constant0._Z8myKernelv --------------------------
	.section	.nv.constant0._Z8myKernelv,"a",@progbits
	.sectionflags	@""
	.align	4
.nv.constant0._Z8myKernelv:
	.zero		896


//--------------------- SYMBOLS --------------------------

	.type		.nv.reservedSmem.offset0,@object
	.size		.nv.reservedSmem.offset0,0x4
